//
// Generated by NVIDIA NVVM Compiler
//
// Compiler Build ID: CL-36424714
// Cuda compilation tools, release 13.0, V13.0.88
// Based on NVVM 20.0.0
//

.version 9.0
.target sm_100
.address_size 64

	// .globl	countVectors
.const .align 4 .u32 genLength;

.visible .entry countVectors(
	.param .u64 .ptr .align 1 countVectors_param_0,
	.param .u64 .ptr .align 1 countVectors_param_1
)
{
	.reg .pred 	%p<39>;
	.reg .b16 	%rs<30>;
	.reg .b32 	%r<106>;
	.reg .b64 	%rd<25>;

	ld.param.u64 	%rd10, [countVectors_param_0];
	ld.param.u64 	%rd9, [countVectors_param_1];
	cvta.to.global.u64 	%rd1, %rd10;
	mov.u32 	%r1, %tid.x;
	ld.const.u32 	%r2, [genLength];
	mul.lo.s32 	%r32, %r2, %r1;
	cvt.s64.s32 	%rd2, %r32;
	setp.lt.s32 	%p1, %r2, 1;
	mov.b32 	%r105, 0;
	@%p1 bra 	$L__BB0_13;
	and.b32  	%r3, %r2, 15;
	setp.lt.u32 	%p2, %r2, 16;
	mov.b32 	%r98, 0;
	mov.u32 	%r105, %r98;
	@%p2 bra 	$L__BB0_4;
	and.b32  	%r98, %r2, 2147483632;
	neg.s32 	%r92, %r98;
	add.s64 	%rd11, %rd2, %rd1;
	add.s64 	%rd23, %rd11, 7;
	mov.b32 	%r105, 0;
$L__BB0_3:
	.pragma "nounroll";
	ld.global.u8 	%rs1, [%rd23+-7];
	setp.ne.s16 	%p3, %rs1, 0;
	selp.u32 	%r36, 1, 0, %p3;
	add.s32 	%r37, %r105, %r36;
	ld.global.u8 	%rs2, [%rd23+-6];
	setp.ne.s16 	%p4, %rs2, 0;
	selp.u32 	%r38, 1, 0, %p4;
	add.s32 	%r39, %r37, %r38;
	ld.global.u8 	%rs3, [%rd23+-5];
	setp.ne.s16 	%p5, %rs3, 0;
	selp.u32 	%r40, 1, 0, %p5;
	add.s32 	%r41, %r39, %r40;
	ld.global.u8 	%rs4, [%rd23+-4];
	setp.ne.s16 	%p6, %rs4, 0;
	selp.u32 	%r42, 1, 0, %p6;
	add.s32 	%r43, %r41, %r42;
	ld.global.u8 	%rs5, [%rd23+-3];
	setp.ne.s16 	%p7, %rs5, 0;
	selp.u32 	%r44, 1, 0, %p7;
	add.s32 	%r45, %r43, %r44;
	ld.global.u8 	%rs6, [%rd23+-2];
	setp.ne.s16 	%p8, %rs6, 0;
	selp.u32 	%r46, 1, 0, %p8;
	add.s32 	%r47, %r45, %r46;
	ld.global.u8 	%rs7, [%rd23+-1];
	setp.ne.s16 	%p9, %rs7, 0;
	selp.u32 	%r48, 1, 0, %p9;
	add.s32 	%r49, %r47, %r48;
	ld.global.u8 	%rs8, [%rd23];
	setp.ne.s16 	%p10, %rs8, 0;
	selp.u32 	%r50, 1, 0, %p10;
	add.s32 	%r51, %r49, %r50;
	ld.global.u8 	%rs9, [%rd23+1];
	setp.ne.s16 	%p11, %rs9, 0;
	selp.u32 	%r52, 1, 0, %p11;
	add.s32 	%r53, %r51, %r52;
	ld.global.u8 	%rs10, [%rd23+2];
	setp.ne.s16 	%p12, %rs10, 0;
	selp.u32 	%r54, 1, 0, %p12;
	add.s32 	%r55, %r53, %r54;
	ld.global.u8 	%rs11, [%rd23+3];
	setp.ne.s16 	%p13, %rs11, 0;
	selp.u32 	%r56, 1, 0, %p13;
	add.s32 	%r57, %r55, %r56;
	ld.global.u8 	%rs12, [%rd23+4];
	setp.ne.s16 	%p14, %rs12, 0;
	selp.u32 	%r58, 1, 0, %p14;
	add.s32 	%r59, %r57, %r58;
	ld.global.u8 	%rs13, [%rd23+5];
	setp.ne.s16 	%p15, %rs13, 0;
	selp.u32 	%r60, 1, 0, %p15;
	add.s32 	%r61, %r59, %r60;
	ld.global.u8 	%rs14, [%rd23+6];
	setp.ne.s16 	%p16, %rs14, 0;
	selp.u32 	%r62, 1, 0, %p16;
	add.s32 	%r63, %r61, %r62;
	ld.global.u8 	%rs15, [%rd23+7];
	setp.ne.s16 	%p17, %rs15, 0;
	selp.u32 	%r64, 1, 0, %p17;
	add.s32 	%r65, %r63, %r64;
	ld.global.u8 	%rs16, [%rd23+8];
	setp.ne.s16 	%p18, %rs16, 0;
	selp.u32 	%r66, 1, 0, %p18;
	add.s32 	%r105, %r65, %r66;
	add.s32 	%r92, %r92, 16;
	add.s64 	%rd23, %rd23, 16;
	setp.ne.s32 	%p19, %r92, 0;
	@%p19 bra 	$L__BB0_3;
$L__BB0_4:
	setp.eq.s32 	%p20, %r3, 0;
	@%p20 bra 	$L__BB0_13;
	and.b32  	%r13, %r2, 7;
	setp.lt.u32 	%p21, %r3, 8;
	@%p21 bra 	$L__BB0_7;
	cvt.u64.u32 	%rd12, %r98;
	add.s64 	%rd13, %rd12, %rd2;
	add.s64 	%rd14, %rd1, %rd13;
	ld.global.u8 	%rs17, [%rd14];
	setp.ne.s16 	%p22, %rs17, 0;
	selp.u32 	%r68, 1, 0, %p22;
	add.s32 	%r69, %r105, %r68;
	ld.global.u8 	%rs18, [%rd14+1];
	setp.ne.s16 	%p23, %rs18, 0;
	selp.u32 	%r70, 1, 0, %p23;
	add.s32 	%r71, %r69, %r70;
	ld.global.u8 	%rs19, [%rd14+2];
	setp.ne.s16 	%p24, %rs19, 0;
	selp.u32 	%r72, 1, 0, %p24;
	add.s32 	%r73, %r71, %r72;
	ld.global.u8 	%rs20, [%rd14+3];
	setp.ne.s16 	%p25, %rs20, 0;
	selp.u32 	%r74, 1, 0, %p25;
	add.s32 	%r75, %r73, %r74;
	ld.global.u8 	%rs21, [%rd14+4];
	setp.ne.s16 	%p26, %rs21, 0;
	selp.u32 	%r76, 1, 0, %p26;
	add.s32 	%r77, %r75, %r76;
	ld.global.u8 	%rs22, [%rd14+5];
	setp.ne.s16 	%p27, %rs22, 0;
	selp.u32 	%r78, 1, 0, %p27;
	add.s32 	%r79, %r77, %r78;
	ld.global.u8 	%rs23, [%rd14+6];
	setp.ne.s16 	%p28, %rs23, 0;
	selp.u32 	%r80, 1, 0, %p28;
	add.s32 	%r81, %r79, %r80;
	ld.global.u8 	%rs24, [%rd14+7];
	setp.ne.s16 	%p29, %rs24, 0;
	selp.u32 	%r82, 1, 0, %p29;
	add.s32 	%r105, %r81, %r82;
	add.s32 	%r98, %r98, 8;
$L__BB0_7:
	setp.eq.s32 	%p30, %r13, 0;
	@%p30 bra 	$L__BB0_13;
	and.b32  	%r19, %r2, 3;
	setp.lt.u32 	%p31, %r13, 4;
	@%p31 bra 	$L__BB0_10;
	cvt.u64.u32 	%rd15, %r98;
	add.s64 	%rd16, %rd15, %rd2;
	add.s64 	%rd17, %rd1, %rd16;
	ld.global.u8 	%rs25, [%rd17];
	setp.ne.s16 	%p32, %rs25, 0;
	selp.u32 	%r84, 1, 0, %p32;
	add.s32 	%r85, %r105, %r84;
	ld.global.u8 	%rs26, [%rd17+1];
	setp.ne.s16 	%p33, %rs26, 0;
	selp.u32 	%r86, 1, 0, %p33;
	add.s32 	%r87, %r85, %r86;
	ld.global.u8 	%rs27, [%rd17+2];
	setp.ne.s16 	%p34, %rs27, 0;
	selp.u32 	%r88, 1, 0, %p34;
	add.s32 	%r89, %r87, %r88;
	ld.global.u8 	%rs28, [%rd17+3];
	setp.ne.s16 	%p35, %rs28, 0;
	selp.u32 	%r90, 1, 0, %p35;
	add.s32 	%r105, %r89, %r90;
	add.s32 	%r98, %r98, 4;
$L__BB0_10:
	setp.eq.s32 	%p36, %r19, 0;
	@%p36 bra 	$L__BB0_13;
	cvt.u64.u32 	%rd18, %r98;
	add.s64 	%rd19, %rd2, %rd18;
	add.s64 	%rd24, %rd1, %rd19;
	neg.s32 	%r103, %r19;
$L__BB0_12:
	.pragma "nounroll";
	ld.global.u8 	%rs29, [%rd24];
	setp.ne.s16 	%p37, %rs29, 0;
	selp.u32 	%r91, 1, 0, %p37;
	add.s32 	%r105, %r105, %r91;
	add.s64 	%rd24, %rd24, 1;
	add.s32 	%r103, %r103, 1;
	setp.ne.s32 	%p38, %r103, 0;
	@%p38 bra 	$L__BB0_12;
$L__BB0_13:
	cvta.to.global.u64 	%rd20, %rd9;
	mul.wide.u32 	%rd21, %r1, 4;
	add.s64 	%rd22, %rd20, %rd21;
	st.global.u32 	[%rd22], %r105;
	ret;

}
	// .globl	countVectorsIndeces
.visible .entry countVectorsIndeces(
	.param .u64 .ptr .align 1 countVectorsIndeces_param_0,
	.param .u64 .ptr .align 1 countVectorsIndeces_param_1,
	.param .u64 .ptr .align 1 countVectorsIndeces_param_2
)
{
	.reg .pred 	%p<11>;
	.reg .b16 	%rs<6>;
	.reg .b32 	%r<58>;
	.reg .b64 	%rd<41>;

	ld.param.u64 	%rd11, [countVectorsIndeces_param_0];
	ld.param.u64 	%rd12, [countVectorsIndeces_param_1];
	ld.param.u64 	%rd13, [countVectorsIndeces_param_2];
	cvta.to.global.u64 	%rd1, %rd12;
	cvta.to.global.u64 	%rd2, %rd11;
	cvta.to.global.u64 	%rd14, %rd13;
	mov.u32 	%r28, %tid.x;
	mov.u32 	%r29, %ctaid.x;
	mov.u32 	%r30, %ntid.x;
	mad.lo.s32 	%r31, %r29, %r30, %r28;
	mul.wide.s32 	%rd15, %r31, 4;
	add.s64 	%rd3, %rd14, %rd15;
	mov.b32 	%r32, 0;
	st.global.u32 	[%rd3], %r32;
	ld.const.u32 	%r1, [genLength];
	mul.lo.s32 	%r33, %r1, %r31;
	cvt.s64.s32 	%rd4, %r33;
	setp.lt.s32 	%p1, %r1, 1;
	@%p1 bra 	$L__BB1_17;
	and.b32  	%r2, %r1, 3;
	setp.lt.u32 	%p2, %r1, 4;
	mov.b32 	%r48, 0;
	mov.u32 	%r56, %r48;
	@%p2 bra 	$L__BB1_12;
	and.b32  	%r56, %r1, 2147483644;
	neg.s32 	%r46, %r56;
	add.s64 	%rd16, %rd4, %rd2;
	add.s64 	%rd39, %rd16, 1;
	mov.b32 	%r48, 0;
	mov.b32 	%r45, 1;
$L__BB1_3:
	ld.global.u8 	%rs1, [%rd39+-1];
	setp.eq.s16 	%p3, %rs1, 0;
	@%p3 bra 	$L__BB1_5;
	cvt.s64.s32 	%rd17, %r48;
	add.s64 	%rd18, %rd17, %rd4;
	shl.b64 	%rd19, %rd18, 2;
	add.s64 	%rd20, %rd1, %rd19;
	add.s32 	%r37, %r45, -1;
	st.global.u32 	[%rd20], %r37;
	ld.global.u32 	%r38, [%rd3];
	add.s32 	%r48, %r38, 1;
	st.global.u32 	[%rd3], %r48;
$L__BB1_5:
	ld.global.u8 	%rs2, [%rd39];
	setp.eq.s16 	%p4, %rs2, 0;
	@%p4 bra 	$L__BB1_7;
	cvt.s64.s32 	%rd21, %r48;
	add.s64 	%rd22, %rd21, %rd4;
	shl.b64 	%rd23, %rd22, 2;
	add.s64 	%rd24, %rd1, %rd23;
	st.global.u32 	[%rd24], %r45;
	ld.global.u32 	%r39, [%rd3];
	add.s32 	%r48, %r39, 1;
	st.global.u32 	[%rd3], %r48;
$L__BB1_7:
	ld.global.u8 	%rs3, [%rd39+1];
	setp.eq.s16 	%p5, %rs3, 0;
	@%p5 bra 	$L__BB1_9;
	add.s32 	%r40, %r45, 1;
	cvt.s64.s32 	%rd25, %r48;
	add.s64 	%rd26, %rd25, %rd4;
	shl.b64 	%rd27, %rd26, 2;
	add.s64 	%rd28, %rd1, %rd27;
	st.global.u32 	[%rd28], %r40;
	ld.global.u32 	%r41, [%rd3];
	add.s32 	%r48, %r41, 1;
	st.global.u32 	[%rd3], %r48;
$L__BB1_9:
	ld.global.u8 	%rs4, [%rd39+2];
	setp.eq.s16 	%p6, %rs4, 0;
	@%p6 bra 	$L__BB1_11;
	add.s32 	%r42, %r45, 2;
	cvt.s64.s32 	%rd29, %r48;
	add.s64 	%rd30, %rd29, %rd4;
	shl.b64 	%rd31, %rd30, 2;
	add.s64 	%rd32, %rd1, %rd31;
	st.global.u32 	[%rd32], %r42;
	ld.global.u32 	%r43, [%rd3];
	add.s32 	%r48, %r43, 1;
	st.global.u32 	[%rd3], %r48;
$L__BB1_11:
	add.s32 	%r46, %r46, 4;
	add.s32 	%r45, %r45, 4;
	add.s64 	%rd39, %rd39, 4;
	setp.ne.s32 	%p7, %r46, 0;
	@%p7 bra 	$L__BB1_3;
$L__BB1_12:
	setp.eq.s32 	%p8, %r2, 0;
	@%p8 bra 	$L__BB1_17;
	cvt.u64.u32 	%rd33, %r56;
	add.s64 	%rd34, %rd4, %rd33;
	add.s64 	%rd40, %rd2, %rd34;
	neg.s32 	%r54, %r2;
$L__BB1_14:
	.pragma "nounroll";
	ld.global.u8 	%rs5, [%rd40];
	setp.eq.s16 	%p9, %rs5, 0;
	@%p9 bra 	$L__BB1_16;
	cvt.s64.s32 	%rd35, %r48;
	add.s64 	%rd36, %rd35, %rd4;
	shl.b64 	%rd37, %rd36, 2;
	add.s64 	%rd38, %rd1, %rd37;
	st.global.u32 	[%rd38], %r56;
	ld.global.u32 	%r44, [%rd3];
	add.s32 	%r48, %r44, 1;
	st.global.u32 	[%rd3], %r48;
$L__BB1_16:
	add.s32 	%r56, %r56, 1;
	add.s64 	%rd40, %rd40, 1;
	add.s32 	%r54, %r54, 1;
	setp.ne.s32 	%p10, %r54, 0;
	@%p10 bra 	$L__BB1_14;
$L__BB1_17:
	ret;

}


// ===== COMPILED SASS (sm_100) =====

	.target	sm_100

	.elftype	@"ET_EXEC"


//--------------------- .note.nv.tkinfo           --------------------------
	.section	.note.nv.tkinfo,"",@"SHT_NOTE"
	.sectionflags	@"SHF_NOTE_NV_TKINFO"
	.tkinfo
        /*0018*/ 	.word	0x00000002
        /*0030*/ 	.string	""
        /*0030*/ 	.string	"ptxas"
        /*0030*/ 	.string	"Cuda compilation tools, release 13.0, V13.0.88"
        /*0030*/ 	.string	"Build cuda_13.0.r13.0/compiler.36424714_0"
        /*0030*/ 	.string	"-arch sm_100 -m 64 "



//--------------------- .note.nv.cuinfo           --------------------------
	.section	.note.nv.cuinfo,"",@"SHT_NOTE"
	.sectionflags	@"SHF_NOTE_NV_CUINFO"
        /*0018*/ 	.short	0x0002
        /*001a*/ 	.short	0x0064
        /*001c*/ 	.short	0x0082
	.zero		2


//--------------------- .nv.info                  --------------------------
	.section	.nv.info,"",@"SHT_CUDA_INFO"
	.align	4


	//----- nvinfo : EIATTR_REGCOUNT
	.align		4
        /*0000*/ 	.byte	0x04, 0x2f
        /*0002*/ 	.short	(.L_2 - .L_1)
	.align		4
.L_1:
        /*0004*/ 	.word	index@(countVectors)
        /*0008*/ 	.word	0x00000019


	//----- nvinfo : EIATTR_FRAME_SIZE
	.align		4
.L_2:
        /*000c*/ 	.byte	0x04, 0x11
        /*000e*/ 	.short	(.L_4 - .L_3)
	.align		4
.L_3:
        /*0010*/ 	.word	index@(countVectors)
        /*0014*/ 	.word	0x00000000


	//----- nvinfo : EIATTR_REGCOUNT
	.align		4
.L_4:
        /*0018*/ 	.byte	0x04, 0x2f
        /*001a*/ 	.short	(.L_6 - .L_5)
	.align		4
.L_5:
        /*001c*/ 	.word	index@(countVectorsIndeces)
        /*0020*/ 	.word	0x00000016


	//----- nvinfo : EIATTR_FRAME_SIZE
	.align		4
.L_6:
        /*0024*/ 	.byte	0x04, 0x11
        /*0026*/ 	.short	(.L_8 - .L_7)
	.align		4
.L_7:
        /*0028*/ 	.word	index@(countVectorsIndeces)
        /*002c*/ 	.word	0x00000000


	//----- nvinfo : EIATTR_MIN_STACK_SIZE
	.align		4
.L_8:
        /*0030*/ 	.byte	0x04, 0x12
        /*0032*/ 	.short	(.L_10 - .L_9)
	.align		4
.L_9:
        /*0034*/ 	.word	index@(countVectorsIndeces)
        /*0038*/ 	.word	0x00000000


	//----- nvinfo : EIATTR_MIN_STACK_SIZE
	.align		4
.L_10:
        /*003c*/ 	.byte	0x04, 0x12
        /*003e*/ 	.short	(.L_12 - .L_11)
	.align		4
.L_11:
        /*0040*/ 	.word	index@(countVectors)
        /*0044*/ 	.word	0x00000000
.L_12:


//--------------------- .nv.compat                --------------------------
	.section	.nv.compat,"",@"SHT_CUDA_COMPAT_INFO"
	.align	4
        /*0000*/ 	.byte	0x02, 0x09, 0x00, 0x00, 0x02, 0x02, 0x01, 0x00, 0x02, 0x05, 0x05, 0x00, 0x03, 0x07, 0x01, 0x01
        /*0010*/ 	.byte	0x02, 0x03, 0x00, 0x00, 0x02, 0x06, 0x01, 0x00, 0x04, 0x0b, 0x08, 0x00, 0x09, 0x00, 0x00, 0x00
        /*0020*/ 	.byte	0x00, 0x00, 0x00, 0x00


//--------------------- .nv.info.countVectorsIndeces --------------------------
	.section	.nv.info.countVectorsIndeces,"",@"SHT_CUDA_INFO"
	.sectionflags	@""
	.align	4


	//----- nvinfo : EIATTR_CUDA_API_VERSION
	.align		4
        /*0000*/ 	.byte	0x04, 0x37
        /*0002*/ 	.short	(.L_14 - .L_13)
.L_13:
        /*0004*/ 	.word	0x00000082


	//----- nvinfo : EIATTR_KPARAM_INFO
	.align		4
.L_14:
        /*0008*/ 	.byte	0x04, 0x17
        /*000a*/ 	.short	(.L_16 - .L_15)
.L_15:
        /*000c*/ 	.word	0x00000000
        /*0010*/ 	.short	0x0002
        /*0012*/ 	.short	0x0010
        /*0014*/ 	.byte	0x00, 0xf5, 0x21, 0x00


	//----- nvinfo : EIATTR_KPARAM_INFO
	.align		4
.L_16:
        /*0018*/ 	.byte	0x04, 0x17
        /*001a*/ 	.short	(.L_18 - .L_17)
.L_17:
        /*001c*/ 	.word	0x00000000
        /*0020*/ 	.short	0x0001
        /*0022*/ 	.short	0x0008
        /*0024*/ 	.byte	0x00, 0xf5, 0x21, 0x00


	//----- nvinfo : EIATTR_KPARAM_INFO
	.align		4
.L_18:
        /*0028*/ 	.byte	0x04, 0x17
        /*002a*/ 	.short	(.L_20 - .L_19)
.L_19:
        /*002c*/ 	.word	0x00000000
        /*0030*/ 	.short	0x0000
        /*0032*/ 	.short	0x0000
        /*0034*/ 	.byte	0x00, 0xf5, 0x21, 0x00


	//----- nvinfo : EIATTR_SPARSE_MMA_MASK
	.align		4
.L_20:
        /*0038*/ 	.byte	0x03, 0x50
        /*003a*/ 	.short	0x0000


	//----- nvinfo : EIATTR_MAXREG_COUNT
	.align		4
        /*003c*/ 	.byte	0x03, 0x1b
        /*003e*/ 	.short	0x00ff


	//----- nvinfo : EIATTR_MERCURY_ISA_VERSION
	.align		4
        /*0040*/ 	.byte	0x03, 0x5f
        /*0042*/ 	.short	0x0101


	//----- nvinfo : EIATTR_VRC_CTA_INIT_COUNT
	.align		4
        /*0044*/ 	.byte	0x02, 0x4a
	.zero		1
	.zero		1


	//----- nvinfo : EIATTR_EXIT_INSTR_OFFSETS
	.align		4
        /*0048*/ 	.byte	0x04, 0x1c
        /*004a*/ 	.short	(.L_22 - .L_21)


	//   ....[0]....
.L_21:
        /*004c*/ 	.word	0x000000b0


	//   ....[1]....
        /*0050*/ 	.word	0x00000500


	//   ....[2]....
        /*0054*/ 	.word	0x00000660


	//----- nvinfo : EIATTR_CBANK_PARAM_SIZE
	.align		4
.L_22:
        /*0058*/ 	.byte	0x03, 0x19
        /*005a*/ 	.short	0x0018


	//----- nvinfo : EIATTR_PARAM_CBANK
	.align		4
        /*005c*/ 	.byte	0x04, 0x0a
        /*005e*/ 	.short	(.L_24 - .L_23)
	.align		4
.L_23:
        /*0060*/ 	.word	index@(.nv.constant0.countVectorsIndeces)
        /*0064*/ 	.short	0x0380
        /*0066*/ 	.short	0x0018


	//----- nvinfo : EIATTR_SW_WAR
	.align		4
.L_24:
        /*0068*/ 	.byte	0x04, 0x36
        /*006a*/ 	.short	(.L_26 - .L_25)
.L_25:
        /*006c*/ 	.word	0x00000008
.L_26:


//--------------------- .nv.info.countVectors     --------------------------
	.section	.nv.info.countVectors,"",@"SHT_CUDA_INFO"
	.sectionflags	@""
	.align	4


	//----- nvinfo : EIATTR_CUDA_API_VERSION
	.align		4
        /*0000*/ 	.byte	0x04, 0x37
        /*0002*/ 	.short	(.L_28 - .L_27)
.L_27:
        /*0004*/ 	.word	0x00000082


	//----- nvinfo : EIATTR_KPARAM_INFO
	.align		4
.L_28:
        /*0008*/ 	.byte	0x04, 0x17
        /*000a*/ 	.short	(.L_30 - .L_29)
.L_29:
        /*000c*/ 	.word	0x00000000
        /*0010*/ 	.short	0x0001
        /*0012*/ 	.short	0x0008
        /*0014*/ 	.byte	0x00, 0xf5, 0x21, 0x00


	//----- nvinfo : EIATTR_KPARAM_INFO
	.align		4
.L_30:
        /*0018*/ 	.byte	0x04, 0x17
        /*001a*/ 	.short	(.L_32 - .L_31)
.L_31:
        /*001c*/ 	.word	0x00000000
        /*0020*/ 	.short	0x0000
        /*0022*/ 	.short	0x0000
        /*0024*/ 	.byte	0x00, 0xf5, 0x21, 0x00


	//----- nvinfo : EIATTR_SPARSE_MMA_MASK
	.align		4
.L_32:
        /*0028*/ 	.byte	0x03, 0x50
        /*002a*/ 	.short	0x0000


	//----- nvinfo : EIATTR_MAXREG_COUNT
	.align		4
        /*002c*/ 	.byte	0x03, 0x1b
        /*002e*/ 	.short	0x00ff


	//----- nvinfo : EIATTR_MERCURY_ISA_VERSION
	.align		4
        /*0030*/ 	.byte	0x03, 0x5f
        /*0032*/ 	.short	0x0101


	//----- nvinfo : EIATTR_VRC_CTA_INIT_COUNT
	.align		4
        /*0034*/ 	.byte	0x02, 0x4a
	.zero		1
	.zero		1


	//----- nvinfo : EIATTR_EXIT_INSTR_OFFSETS
	.align		4
        /*0038*/ 	.byte	0x04, 0x1c
        /*003a*/ 	.short	(.L_34 - .L_33)


	//   ....[0]....
.L_33:
        /*003c*/ 	.word	0x00000af0


	//----- nvinfo : EIATTR_CBANK_PARAM_SIZE
	.align		4
.L_34:
        /*0040*/ 	.byte	0x03, 0x19
        /*0042*/ 	.short	0x0010


	//----- nvinfo : EIATTR_PARAM_CBANK
	.align		4
        /*0044*/ 	.byte	0x04, 0x0a
        /*0046*/ 	.short	(.L_36 - .L_35)
	.align		4
.L_35:
        /*0048*/ 	.word	index@(.nv.constant0.countVectors)
        /*004c*/ 	.short	0x0380
        /*004e*/ 	.short	0x0010


	//----- nvinfo : EIATTR_SW_WAR
	.align		4
.L_36:
        /*0050*/ 	.byte	0x04, 0x36
        /*0052*/ 	.short	(.L_38 - .L_37)
.L_37:
        /*0054*/ 	.word	0x00000008
.L_38:


//--------------------- .nv.callgraph             --------------------------
	.section	.nv.callgraph,"",@"SHT_CUDA_CALLGRAPH"
	.align	4
	.sectionentsize	8
	.align		4
        /*0000*/ 	.word	0x00000000
	.align		4
        /*0004*/ 	.word	0xffffffff
	.align		4
        /*0008*/ 	.word	0x00000000
	.align		4
        /*000c*/ 	.word	0xfffffffe
	.align		4
        /*0010*/ 	.word	0x00000000
	.align		4
        /*0014*/ 	.word	0xfffffffd
	.align		4
        /*0018*/ 	.word	0x00000000
	.align		4
        /*001c*/ 	.word	0xfffffffc


//--------------------- .nv.constant3             --------------------------
	.section	.nv.constant3,"a",@progbits
	.align	4
.nv.constant3:
	.type		genLength,@object
	.size		genLength,(.L_0 - genLength)
genLength:
	.zero		4
.L_0:


//--------------------- .text.countVectorsIndeces --------------------------
	.section	.text.countVectorsIndeces,"ax",@progbits
	.align	128
        .global         countVectorsIndeces
        .type           countVectorsIndeces,@function
        .size           countVectorsIndeces,(.L_x_11 - countVectorsIndeces)
        .other          countVectorsIndeces,@"STO_CUDA_ENTRY STV_DEFAULT"
countVectorsIndeces:
.text.countVectorsIndeces:
[----:B------:R-:W-:Y:S01]  /*0000*/  LDC R1, c[0x0][0x37c] ;  /* 0x0000df00ff017b82 */ /* 0x000fe20000000800 */
[----:B------:R-:W0:Y:S07]  /*0010*/  S2R R5, SR_TID.X ;  /* 0x0000000000057919 */ /* 0x000e2e0000002100 */
[----:B------:R-:W1:Y:S01]  /*0020*/  LDC R10, c[0x3][RZ] ;  /* 0x00c00000ff0a7b82 */ /* 0x000e620000000800 */
[----:B------:R-:W2:Y:S07]  /*0030*/  LDCU.64 UR4, c[0x0][0x358] ;  /* 0x00006b00ff0477ac */ /* 0x000eae0008000a00 */
[----:B------:R-:W0:Y:S08]  /*0040*/  S2UR UR6, SR_CTAID.X ;  /* 0x00000000000679c3 */ /* 0x000e300000002500 */
[----:B------:R-:W0:Y:S08]  /*0050*/  LDC R0, c[0x0][0x360] ;  /* 0x0000d800ff007b82 */ /* 0x000e300000000800 */
[----:B------:R-:W3:Y:S01]  /*0060*/  LDC.64 R2, c[0x0][0x390] ;  /* 0x0000e400ff027b82 */ /* 0x000ee20000000a00 */
[----:B-1----:R-:W-:Y:S01]  /*0070*/  ISETP.GE.AND P0, PT, R10, 0x1, PT ;  /* 0x000000010a00780c */ /* 0x002fe20003f06270 */
[----:B0-----:R-:W-:-:S04]  /*0080*/  IMAD R5, R0, UR6, R5 ;  /* 0x0000000600057c24 */ /* 0x001fc8000f8e0205 */
[----:B---3--:R-:W-:-:S05]  /*0090*/  IMAD.WIDE R2, R5, 0x4, R2 ;  /* 0x0000000405027825 */ /* 0x008fca00078e0202 */
[----:B--2---:R0:W-:Y:S03]  /*00a0*/  STG.E desc[UR4][R2.64], RZ ;  /* 0x000000ff02007986 */ /* 0x0041e6000c101904 */
[----:B------:R-:W-:Y:S05]  /*00b0*/  @!P0 EXIT ;  /* 0x000000000000894d */ /* 0x000fea0003800000 */
[C---:B------:R-:W-:Y:S01]  /*00c0*/  ISETP.GE.U32.AND P1, PT, R10.reuse, 0x4, PT ;  /* 0x000000040a00780c */ /* 0x040fe20003f26070 */
[----:B------:R-:W-:Y:S01]  /*00d0*/  IMAD R0, R5, R10, RZ ;  /* 0x0000000a05007224 */ /* 0x000fe200078e02ff */
[----:B------:R-:W-:Y:S01]  /*00e0*/  LOP3.LUT R8, R10, 0x3, RZ, 0xc0, !PT ;  /* 0x000000030a087812 */ /* 0x000fe200078ec0ff */
[----:B------:R-:W-:Y:S02]  /*00f0*/  IMAD.MOV.U32 R7, RZ, RZ, RZ ;  /* 0x000000ffff077224 */ /* 0x000fe400078e00ff */
[----:B------:R-:W-:Y:S01]  /*0100*/  IMAD.MOV.U32 R9, RZ, RZ, RZ ;  /* 0x000000ffff097224 */ /* 0x000fe200078e00ff */
[----:B------:R-:W-:Y:S02]  /*0110*/  ISETP.NE.AND P0, PT, R8, RZ, PT ;  /* 0x000000ff0800720c */ /* 0x000fe40003f05270 */
[----:B------:R-:W-:-:S05]  /*0120*/  SHF.R.S32.HI R6, RZ, 0x1f, R0 ;  /* 0x0000001fff067819 */ /* 0x000fca0000011400 */
[----:B------:R-:W-:Y:S06]  /*0130*/  @!P1 BRA `(.L_x_0) ;  /* 0x0000000000f09947 */ /* 0x000fec0003800000 */
[----:B------:R-:W1:Y:S01]  /*0140*/  LDCU.64 UR6, c[0x0][0x380] ;  /* 0x00007000ff0677ac */ /* 0x000e620008000a00 */
[----:B------:R-:W-:Y:S01]  /*0150*/  LOP3.LUT R9, R10, 0x7ffffffc, RZ, 0xc0, !PT ;  /* 0x7ffffffc0a097812 */ /* 0x000fe200078ec0ff */
[----:B------:R-:W-:Y:S02]  /*0160*/  IMAD.MOV.U32 R7, RZ, RZ, RZ ;  /* 0x000000ffff077224 */ /* 0x000fe400078e00ff */
[----:B------:R-:W-:Y:S02]  /*0170*/  IMAD.MOV.U32 R10, RZ, RZ, 0x1 ;  /* 0x00000001ff0a7424 */ /* 0x000fe400078e00ff */
[----:B------:R-:W-:Y:S01]  /*0180*/  IMAD.MOV R11, RZ, RZ, -R9 ;  /* 0x000000ffff0b7224 */ /* 0x000fe200078e0a09 */
[----:B-1----:R-:W-:-:S04]  /*0190*/  IADD3.X R4, P1, PT, R0, UR6, RZ, PT, !PT ;  /* 0x0000000600047c10 */ /* 0x002fc8000bf3e4ff */
[----:B------:R-:W-:-:S09]  /*01a0*/  IADD3.X R5, PT, PT, R6, UR7, RZ, P1, !PT ;  /* 0x0000000706057c10 */ /* 0x000fd20008ffe4ff */
.L_x_1:
[----:B--2---:R-:W2:Y:S02]  /*01b0*/  LDG.E.U8 R12, desc[UR4][R4.64+-0x1] ;  /* 0xffffff04040c7981 */ /* 0x004ea4000c1e1100 */
[----:B--2---:R-:W-:-:S13]  /*01c0*/  ISETP.NE.AND P1, PT, R12, RZ, PT ;  /* 0x000000ff0c00720c */ /* 0x004fda0003f25270 */
[----:B------:R-:W1:Y:S01]  /*01d0*/  @P1 LDC.64 R16, c[0x0][0x388] ;  /* 0x0000e200ff101b82 */ /* 0x000e620000000a00 */
[----:B------:R-:W-:-:S04]  /*01e0*/  @P1 IADD3 R13, P2, PT, R0, R7, RZ ;  /* 0x00000007000d1210 */ /* 0x000fc80007f5e0ff */
[----:B------:R-:W-:Y:S02]  /*01f0*/  @P1 LEA.HI.X.SX32 R14, R7, R6, 0x1, P2 ;  /* 0x00000006070e1211 */ /* 0x000fe400010f0eff */
[----:B-1----:R-:W-:-:S04]  /*0200*/  @P1 LEA R12, P2, R13, R16, 0x2 ;  /* 0x000000100d0c1211 */ /* 0x002fc800078410ff */
[----:B------:R-:W-:Y:S01]  /*0210*/  @P1 LEA.HI.X R13, R13, R17, R14, 0x2, P2 ;  /* 0x000000110d0d1211 */ /* 0x000fe200010f140e */
[----:B------:R-:W-:-:S05]  /*0220*/  @P1 VIADD R17, R10, 0xffffffff ;  /* 0xffffffff0a111836 */ /* 0x000fca0000000000 */
[----:B------:R1:W-:Y:S04]  /*0230*/  @P1 STG.E desc[UR4][R12.64], R17 ;  /* 0x000000110c001986 */ /* 0x0003e8000c101904 */
[----:B------:R-:W2:Y:S02]  /*0240*/  @P1 LDG.E R14, desc[UR4][R2.64] ;  /* 0x00000004020e1981 */ /* 0x000ea4000c1e1900 */
[----:B--2---:R-:W-:-:S05]  /*0250*/  @P1 VIADD R7, R14, 0x1 ;  /* 0x000000010e071836 */ /* 0x004fca0000000000 */
[----:B------:R2:W-:Y:S04]  /*0260*/  @P1 STG.E desc[UR4][R2.64], R7 ;  /* 0x0000000702001986 */ /* 0x0005e8000c101904 */
[----:B------:R-:W3:Y:S02]  /*0270*/  LDG.E.U8 R14, desc[UR4][R4.64] ;  /* 0x00000004040e7981 */ /* 0x000ee4000c1e1100 */
[----:B---3--:R-:W-:-:S13]  /*0280*/  ISETP.NE.AND P1, PT, R14, RZ, PT ;  /* 0x000000ff0e00720c */ /* 0x008fda0003f25270 */
[----:B------:R-:W3:Y:S01]  /*0290*/  @P1 LDC.64 R18, c[0x0][0x388] ;  /* 0x0000e200ff121b82 */ /* 0x000ee20000000a00 */
[----:B------:R-:W-:-:S04]  /*02a0*/  @P1 IADD3 R15, P2, PT, R0, R7, RZ ;  /* 0x00000007000f1210 */ /* 0x000fc80007f5e0ff */
[----:B------:R-:W-:Y:S02]  /*02b0*/  @P1 LEA.HI.X.SX32 R16, R7, R6, 0x1, P2 ;  /* 0x0000000607101211 */ /* 0x000fe400010f0eff */
[----:B---3--:R-:W-:-:S04]  /*02c0*/  @P1 LEA R14, P2, R15, R18, 0x2 ;  /* 0x000000120f0e1211 */ /* 0x008fc800078410ff */
[----:B------:R-:W-:-:S05]  /*02d0*/  @P1 LEA.HI.X R15, R15, R19, R16, 0x2, P2 ;  /* 0x000000130f0f1211 */ /* 0x000fca00010f1410 */
[----:B------:R3:W-:Y:S04]  /*02e0*/  @P1 STG.E desc[UR4][R14.64], R10 ;  /* 0x0000000a0e001986 */ /* 0x0007e8000c101904 */
[----:B-1----:R-:W2:Y:S02]  /*02f0*/  @P1 LDG.E R12, desc[UR4][R2.64] ;  /* 0x00000004020c1981 */ /* 0x002ea4000c1e1900 */
[----:B--2---:R-:W-:-:S05]  /*0300*/  @P1 VIADD R7, R12, 0x1 ;  /* 0x000000010c071836 */ /* 0x004fca0000000000 */
[----:B------:R1:W-:Y:S04]  /*0310*/  @P1 STG.E desc[UR4][R2.64], R7 ;  /* 0x0000000702001986 */ /* 0x0003e8000c101904 */
[----:B------:R-:W2:Y:S02]  /*0320*/  LDG.E.U8 R12, desc[UR4][R4.64+0x1] ;  /* 0x00000104040c7981 */ /* 0x000ea4000c1e1100 */
[----:B--2---:R-:W-:-:S13]  /*0330*/  ISETP.NE.AND P1, PT, R12, RZ, PT ;  /* 0x000000ff0c00720c */ /* 0x004fda0003f25270 */
[----:B------:R-:W2:Y:S01]  /*0340*/  @P1 LDC.64 R18, c[0x0][0x388] ;  /* 0x0000e200ff121b82 */ /* 0x000ea20000000a00 */
[----:B------:R-:W-:Y:S01]  /*0350*/  @P1 IADD3 R13, P2, PT, R0, R7, RZ ;  /* 0x00000007000d1210 */ /* 0x000fe20007f5e0ff */
[----:B------:R-:W-:-:S03]  /*0360*/  @P1 VIADD R17, R10, 0x1 ;  /* 0x000000010a111836 */ /* 0x000fc60000000000 */
[----:B------:R-:W-:Y:S02]  /*0370*/  @P1 LEA.HI.X.SX32 R16, R7, R6, 0x1, P2 ;  /* 0x0000000607101211 */ /* 0x000fe400010f0eff */
[----:B--2---:R-:W-:-:S04]  /*0380*/  @P1 LEA R12, P2, R13, R18, 0x2 ;  /* 0x000000120d0c1211 */ /* 0x004fc800078410ff */
[----:B------:R-:W-:-:S05]  /*0390*/  @P1 LEA.HI.X R13, R13, R19, R16, 0x2, P2 ;  /* 0x000000130d0d1211 */ /* 0x000fca00010f1410 */
[----:B------:R2:W-:Y:S04]  /*03a0*/  @P1 STG.E desc[UR4][R12.64], R17 ;  /* 0x000000110c001986 */ /* 0x0005e8000c101904 */
[----:B---3--:R-:W1:Y:S02]  /*03b0*/  @P1 LDG.E R14, desc[UR4][R2.64] ;  /* 0x00000004020e1981 */ /* 0x008e64000c1e1900 */
[----:B-1----:R-:W-:-:S05]  /*03c0*/  @P1 VIADD R7, R14, 0x1 ;  /* 0x000000010e071836 */ /* 0x002fca0000000000 */
[----:B------:R1:W-:Y:S04]  /*03d0*/  @P1 STG.E desc[UR4][R2.64], R7 ;  /* 0x0000000702001986 */ /* 0x0003e8000c101904 */
[----:B------:R-:W3:Y:S02]  /*03e0*/  LDG.E.U8 R14, desc[UR4][R4.64+0x2] ;  /* 0x00000204040e7981 */ /* 0x000ee4000c1e1100 */
[----:B---3--:R-:W-:-:S13]  /*03f0*/  ISETP.NE.AND P1, PT, R14, RZ, PT ;  /* 0x000000ff0e00720c */ /* 0x008fda0003f25270 */
[----:B------:R-:W3:Y:S01]  /*0400*/  @P1 LDC.64 R18, c[0x0][0x388] ;  /* 0x0000e200ff121b82 */ /* 0x000ee20000000a00 */
[----:B------:R-:W-:Y:S01]  /*0410*/  @P1 IADD3 R15, P2, PT, R0, R7, RZ ;  /* 0x00000007000f1210 */ /* 0x000fe20007f5e0ff */
[----:B--2---:R-:W-:-:S03]  /*0420*/  @P1 VIADD R13, R10, 0x2 ;  /* 0x000000020a0d1836 */ /* 0x004fc60000000000 */
[----:B------:R-:W-:Y:S02]  /*0430*/  @P1 LEA.HI.X.SX32 R16, R7, R6, 0x1, P2 ;  /* 0x0000000607101211 */ /* 0x000fe400010f0eff */
[----:B---3--:R-:W-:-:S04]  /*0440*/  @P1 LEA R14, P2, R15, R18, 0x2 ;  /* 0x000000120f0e1211 */ /* 0x008fc800078410ff */
[----:B------:R-:W-:-:S05]  /*0450*/  @P1 LEA.HI.X R15, R15, R19, R16, 0x2, P2 ;  /* 0x000000130f0f1211 */ /* 0x000fca00010f1410 */
[----:B------:R2:W-:Y:S04]  /*0460*/  @P1 STG.E desc[UR4][R14.64], R13 ;  /* 0x0000000d0e001986 */ /* 0x0005e8000c101904 */
[----:B------:R-:W1:Y:S01]  /*0470*/  @P1 LDG.E R12, desc[UR4][R2.64] ;  /* 0x00000004020c1981 */ /* 0x000e62000c1e1900 */
[----:B------:R-:W-:Y:S02]  /*0480*/  VIADD R11, R11, 0x4 ;  /* 0x000000040b0b7836 */ /* 0x000fe40000000000 */
[----:B------:R-:W-:-:S03]  /*0490*/  VIADD R10, R10, 0x4 ;  /* 0x000000040a0a7836 */ /* 0x000fc60000000000 */
[----:B------:R-:W-:Y:S01]  /*04a0*/  ISETP.NE.AND P2, PT, R11, RZ, PT ;  /* 0x000000ff0b00720c */ /* 0x000fe20003f45270 */
[----:B-1----:R-:W-:-:S05]  /*04b0*/  @P1 VIADD R7, R12, 0x1 ;  /* 0x000000010c071836 */ /* 0x002fca0000000000 */
[----:B------:R2:W-:Y:S01]  /*04c0*/  @P1 STG.E desc[UR4][R2.64], R7 ;  /* 0x0000000702001986 */ /* 0x0005e2000c101904 */
[----:B------:R-:W-:-:S05]  /*04d0*/  IADD3 R4, P1, PT, R4, 0x4, RZ ;  /* 0x0000000404047810 */ /* 0x000fca0007f3e0ff */
[----:B------:R-:W-:Y:S01]  /*04e0*/  IMAD.X R5, RZ, RZ, R5, P1 ;  /* 0x000000ffff057224 */ /* 0x000fe200008e0605 */
[----:B------:R-:W-:Y:S07]  /*04f0*/  @P2 BRA `(.L_x_1) ;  /* 0xfffffffc002c2947 */ /* 0x000fee000383ffff */
.L_x_0:
[----:B------:R-:W-:Y:S05]  /*0500*/  @!P0 EXIT ;  /* 0x000000000000894d */ /* 0x000fea0003800000 */
[----:B------:R-:W1:Y:S01]  /*0510*/  LDCU.64 UR6, c[0x0][0x380] ;  /* 0x00007000ff0677ac */ /* 0x000e620008000a00 */
[----:B------:R-:W-:Y:S01]  /*0520*/  IMAD.MOV R8, RZ, RZ, -R8 ;  /* 0x000000ffff087224 */ /* 0x000fe200078e0a08 */
[----:B-1----:R-:W-:-:S04]  /*0530*/  IADD3 R4, P0, P1, R0, UR6, R9 ;  /* 0x0000000600047c10 */ /* 0x002fc8000f91e009 */
[----:B------:R-:W-:-:S09]  /*0540*/  IADD3.X R5, PT, PT, R6, UR7, RZ, P0, P1 ;  /* 0x0000000706057c10 */ /* 0x000fd200087e24ff */
.L_x_2:
[----:B------:R-:W3:Y:S02]  /*0550*/  LDG.E.U8 R10, desc[UR4][R4.64] ;  /* 0x00000004040a7981 */ /* 0x000ee4000c1e1100 */
[----:B---3--:R-:W-:-:S13]  /*0560*/  ISETP.NE.AND P0, PT, R10, RZ, PT ;  /* 0x000000ff0a00720c */ /* 0x008fda0003f05270 */
[----:B-12---:R-:W1:Y:S01]  /*0570*/  @P0 LDC.64 R14, c[0x0][0x388] ;  /* 0x0000e200ff0e0b82 */ /* 0x006e620000000a00 */
[----:B------:R-:W-:-:S04]  /*0580*/  @P0 IADD3 R11, P1, PT, R0, R7, RZ ;  /* 0x00000007000b0210 */ /* 0x000fc80007f3e0ff */
[----:B------:R-:W-:Y:S02]  /*0590*/  @P0 LEA.HI.X.SX32 R12, R7, R6, 0x1, P1 ;  /* 0x00000006070c0211 */ /* 0x000fe400008f0eff */
[----:B-1----:R-:W-:-:S04]  /*05a0*/  @P0 LEA R10, P1, R11, R14, 0x2 ;  /* 0x0000000e0b0a0211 */ /* 0x002fc800078210ff */
[----:B------:R-:W-:-:S05]  /*05b0*/  @P0 LEA.HI.X R11, R11, R15, R12, 0x2, P1 ;  /* 0x0000000f0b0b0211 */ /* 0x000fca00008f140c */
[----:B------:R1:W-:Y:S04]  /*05c0*/  @P0 STG.E desc[UR4][R10.64], R9 ;  /* 0x000000090a000986 */ /* 0x0003e8000c101904 */
[----:B------:R-:W2:Y:S01]  /*05d0*/  @P0 LDG.E R12, desc[UR4][R2.64] ;  /* 0x00000004020c0981 */ /* 0x000ea2000c1e1900 */
[----:B------:R-:W-:-:S05]  /*05e0*/  VIADD R8, R8, 0x1 ;  /* 0x0000000108087836 */ /* 0x000fca0000000000 */
[----:B------:R-:W-:Y:S01]  /*05f0*/  ISETP.NE.AND P1, PT, R8, RZ, PT ;  /* 0x000000ff0800720c */ /* 0x000fe20003f25270 */
[----:B-1----:R-:W-:Y:S02]  /*0600*/  VIADD R9, R9, 0x1 ;  /* 0x0000000109097836 */ /* 0x002fe40000000000 */
[----:B--2---:R-:W-:-:S05]  /*0610*/  @P0 VIADD R7, R12, 0x1 ;  /* 0x000000010c070836 */ /* 0x004fca0000000000 */
[----:B------:R1:W-:Y:S01]  /*0620*/  @P0 STG.E desc[UR4][R2.64], R7 ;  /* 0x0000000702000986 */ /* 0x0003e2000c101904 */
[----:B------:R-:W-:-:S05]  /*0630*/  IADD3 R4, P0, PT, R4, 0x1, RZ ;  /* 0x0000000104047810 */ /* 0x000fca0007f1e0ff */
[----:B------:R-:W-:Y:S01]  /*0640*/  IMAD.X R5, RZ, RZ, R5, P0 ;  /* 0x000000ffff057224 */ /* 0x000fe200000e0605 */
[----:B------:R-:W-:Y:S07]  /*0650*/  @P1 BRA `(.L_x_2) ;  /* 0xfffffffc00bc1947 */ /* 0x000fee000383ffff */
[----:B------:R-:W-:Y:S05]  /*0660*/  EXIT ;  /* 0x000000000000794d */ /* 0x000fea0003800000 */
.L_x_3:
[----:B------:R-:W-:-:S00]  /*0670*/  BRA `(.L_x_3) ;  /* 0xfffffffc00fc7947 */ /* 0x000fc0000383ffff */
[----:B------:R-:W-:-:S00]  /*0680*/  NOP ;  /* 0x0000000000007918 */ /* 0x000fc00000000000 */
[----:B------:R-:W-:-:S00]  /*0690*/  NOP ;  /* 0x0000000000007918 */ /* 0x000fc00000000000 */
[----:B------:R-:W-:-:S00]  /*06a0*/  NOP ;  /* 0x0000000000007918 */ /* 0x000fc00000000000 */
[----:B------:R-:W-:-:S00]  /*06b0*/  NOP ;  /* 0x0000000000007918 */ /* 0x000fc00000000000 */
[----:B------:R-:W-:-:S00]  /*06c0*/  NOP ;  /* 0x0000000000007918 */ /* 0x000fc00000000000 */
[----:B------:R-:W-:-:S00]  /*06d0*/  NOP ;  /* 0x0000000000007918 */ /* 0x000fc00000000000 */
[----:B------:R-:W-:-:S00]  /*06e0*/  NOP ;  /* 0x0000000000007918 */ /* 0x000fc00000000000 */
[----:B------:R-:W-:-:S00]  /*06f0*/  NOP ;  /* 0x0000000000007918 */ /* 0x000fc00000000000 */
.L_x_11:


//--------------------- .text.countVectors        --------------------------
	.section	.text.countVectors,"ax",@progbits
	.align	128
        .global         countVectors
        .type           countVectors,@function
        .size           countVectors,(.L_x_12 - countVectors)
        .other          countVectors,@"STO_CUDA_ENTRY STV_DEFAULT"
countVectors:
.text.countVectors:
[----:B------:R-:W-:Y:S01]  /*0000*/  LDC R1, c[0x0][0x37c] ;  /* 0x0000df00ff017b82 */ /* 0x000fe20000000800 */
[----:B------:R-:W0:Y:S01]  /*0010*/  LDCU UR5, c[0x3][URZ] ;  /* 0x00c00000ff0577ac */ /* 0x000e220008000800 */
[----:B------:R-:W1:Y:S01]  /*0020*/  S2R R0, SR_TID.X ;  /* 0x0000000000007919 */ /* 0x000e620000002100 */
[----:B------:R-:W-:Y:S01]  /*0030*/  IMAD.MOV.U32 R4, RZ, RZ, RZ ;  /* 0x000000ffff047224 */ /* 0x000fe200078e00ff */
[----:B------:R-:W2:Y:S01]  /*0040*/  LDCU.64 UR8, c[0x0][0x358] ;  /* 0x00006b00ff0877ac */ /* 0x000ea20008000a00 */
[----:B0-----:R-:W-:-:S09]  /*0050*/  UISETP.GE.AND UP0, UPT, UR5, 0x1, UPT ;  /* 0x000000010500788c */ /* 0x001fd2000bf06270 */
[----:B--2---:R-:W-:Y:S05]  /*0060*/  BRA.U !UP0, `(.L_x_4) ;  /* 0x0000000908947547 */ /* 0x004fea000b800000 */
[----:B------:R-:W-:Y:S02]  /*0070*/  UISETP.GE.U32.AND UP1, UPT, UR5, 0x10, UPT ;  /* 0x000000100500788c */ /* 0x000fe4000bf26070 */
[----:B-1----:R-:W-:Y:S01]  /*0080*/  IMAD R5, R0, UR5, RZ ;  /* 0x0000000500057c24 */ /* 0x002fe2000f8e02ff */
[----:B------:R-:W-:Y:S01]  /*0090*/  ULOP3.LUT UR6, UR5, 0xf, URZ, 0xc0, !UPT ;  /* 0x0000000f05067892 */ /* 0x000fe2000f8ec0ff */
[----:B------:R-:W-:Y:S01]  /*00a0*/  IMAD.MOV.U32 R4, RZ, RZ, RZ ;  /* 0x000000ffff047224 */ /* 0x000fe200078e00ff */
[----:B------:R-:W-:Y:S02]  /*00b0*/  UMOV UR4, URZ ;  /* 0x000000ff00047c82 */ /* 0x000fe40008000000 */
[----:B------:R-:W-:Y:S01]  /*00c0*/  SHF.R.S32.HI R6, RZ, 0x1f, R5 ;  /* 0x0000001fff067819 */ /* 0x000fe20000011405 */
[----:B------:R-:W-:Y:S01]  /*00d0*/  UISETP.NE.AND UP0, UPT, UR6, URZ, UPT ;  /* 0x000000ff0600728c */ /* 0x000fe2000bf05270 */
[----:B------:R-:W-:Y:S10]  /*00e0*/  BRA.U !UP1, `(.L_x_5) ;  /* 0x0000000509307547 */ /* 0x000ff4000b800000 */
[----:B------:R-:W0:Y:S01]  /*00f0*/  LDCU.64 UR10, c[0x0][0x380] ;  /* 0x00007000ff0a77ac */ /* 0x000e220008000a00 */
[----:B------:R-:W-:Y:S01]  /*0100*/  IMAD.MOV.U32 R4, RZ, RZ, RZ ;  /* 0x000000ffff047224 */ /* 0x000fe200078e00ff */
[----:B------:R-:W-:-:S04]  /*0110*/  ULOP3.LUT UR4, UR5, 0x7ffffff0, URZ, 0xc0, !UPT ;  /* 0x7ffffff005047892 */ /* 0x000fc8000f8ec0ff */
[----:B------:R-:W-:Y:S01]  /*0120*/  UIADD3 UR7, UPT, UPT, -UR4, URZ, URZ ;  /* 0x000000ff04077290 */ /* 0x000fe2000fffe1ff */
[----:B0-----:R-:W-:-:S04]  /*0130*/  IADD3 R2, P0, PT, R5, UR10, RZ ;  /* 0x0000000a05027c10 */ /* 0x001fc8000ff1e0ff */
[----:B------:R-:W-:-:S04]  /*0140*/  IADD3 R2, P1, PT, R2, 0x7, RZ ;  /* 0x0000000702027810 */ /* 0x000fc80007f3e0ff */
[----:B------:R-:W-:-:S09]  /*0150*/  IADD3.X R3, PT, PT, RZ, UR11, R6, P1, P0 ;  /* 0x0000000bff037c10 */ /* 0x000fd20008fe0406 */
.L_x_6:
[----:B------:R-:W2:Y:S04]  /*0160*/  LDG.E.U8 R22, desc[UR8][R2.64+-0x7] ;  /* 0xfffff90802167981 */ /* 0x000ea8000c1e1100 */
[----:B------:R-:W3:Y:S04]  /*0170*/  LDG.E.U8 R14, desc[UR8][R2.64+-0x6] ;  /* 0xfffffa08020e7981 */ /* 0x000ee8000c1e1100 */
[----:B------:R-:W4:Y:S04]  /*0180*/  LDG.E.U8 R15, desc[UR8][R2.64+-0x5] ;  /* 0xfffffb08020f7981 */ /* 0x000f28000c1e1100 */
[----:B------:R-:W5:Y:S04]  /*0190*/  LDG.E.U8 R16, desc[UR8][R2.64+-0x4] ;  /* 0xfffffc0802107981 */ /* 0x000f68000c1e1100 */
        /* <DEDUP_REMOVED lines=11> */
[----:B------:R-:W5:Y:S01]  /*0250*/  LDG.E.U8 R7, desc[UR8][R2.64+0x8] ;  /* 0x0000080802077981 */ /* 0x000f62000c1e1100 */
[----:B------:R-:W-:-:S04]  /*0260*/  UIADD3 UR7, UPT, UPT, UR7, 0x10, URZ ;  /* 0x0000001007077890 */ /* 0x000fc8000fffe0ff */
[----:B------:R-:W-:Y:S01]  /*0270*/  UISETP.NE.AND UP1, UPT, UR7, URZ, UPT ;  /* 0x000000ff0700728c */ /* 0x000fe2000bf25270 */
[----:B--2---:R-:W-:Y:S02]  /*0280*/  ISETP.NE.AND P0, PT, R22, RZ, PT ;  /* 0x000000ff1600720c */ /* 0x004fe40003f05270 */
[----:B---3--:R-:W-:Y:S01]  /*0290*/  ISETP.NE.AND P1, PT, R14, RZ, PT ;  /* 0x000000ff0e00720c */ /* 0x008fe20003f25270 */
[----:B------:R-:W-:-:S10]  /*02a0*/  VIADD R14, R4, 0x1 ;  /* 0x00000001040e7836 */ /* 0x000fd40000000000 */
[----:B------:R-:W-:Y:S02]  /*02b0*/  @!P0 IADD3 R14, PT, PT, R4, RZ, RZ ;  /* 0x000000ff040e8210 */ /* 0x000fe40007ffe0ff */
[----:B----4-:R-:W-:-:S03]  /*02c0*/  ISETP.NE.AND P0, PT, R15, RZ, PT ;  /* 0x000000ff0f00720c */ /* 0x010fc60003f05270 */
[----:B------:R-:W-:Y:S02]  /*02d0*/  VIADD R4, R14, 0x1 ;  /* 0x000000010e047836 */ /* 0x000fe40000000000 */
[----:B------:R-:W-:Y:S01]  /*02e0*/  @!P1 IMAD.MOV R4, RZ, RZ, R14 ;  /* 0x000000ffff049224 */ /* 0x000fe200078e020e */
[----:B-----5:R-:W-:-:S03]  /*02f0*/  ISETP.NE.AND P1, PT, R16, RZ, PT ;  /* 0x000000ff1000720c */ /* 0x020fc60003f25270 */
[----:B------:R-:W-:-:S04]  /*0300*/  VIADD R14, R4, 0x1 ;  /* 0x00000001040e7836 */ /* 0x000fc80000000000 */
[----:B------:R-:W-:Y:S01]  /*0310*/  @!P0 IMAD.MOV R14, RZ, RZ, R4 ;  /* 0x000000ffff0e8224 */ /* 0x000fe200078e0204 */
[----:B------:R-:W-:-:S04]  /*0320*/  ISETP.NE.AND P0, PT, R17, RZ, PT ;  /* 0x000000ff1100720c */ /* 0x000fc80003f05270 */
[----:B------:R-:W-:Y:S01]  /*0330*/  IADD3 R4, PT, PT, R14, 0x1, RZ ;  /* 0x000000010e047810 */ /* 0x000fe20007ffe0ff */
[----:B------:R-:W-:Y:S01]  /*0340*/  @!P1 IMAD.MOV R4, RZ, RZ, R14 ;  /* 0x000000ffff049224 */ /* 0x000fe200078e020e */
[----:B------:R-:W-:-:S03]  /*0350*/  ISETP.NE.AND P1, PT, R18, RZ, PT ;  /* 0x000000ff1200720c */ /* 0x000fc60003f25270 */
[----:B------:R-:W-:-:S04]  /*0360*/  VIADD R14, R4, 0x1 ;  /* 0x00000001040e7836 */ /* 0x000fc80000000000 */
[----:B------:R-:W-:Y:S01]  /*0370*/  @!P0 IMAD.MOV R14, RZ, RZ, R4 ;  /* 0x000000ffff0e8224 */ /* 0x000fe200078e0204 */
[----:B------:R-:W-:-:S03]  /*0380*/  ISETP.NE.AND P0, PT, R19, RZ, PT ;  /* 0x000000ff1300720c */ /* 0x000fc60003f05270 */
[C---:B------:R-:W-:Y:S02]  /*0390*/  VIADD R4, R14.reuse, 0x1 ;  /* 0x000000010e047836 */ /* 0x040fe40000000000 */
[----:B------:R-:W-:Y:S02]  /*03a0*/  @!P1 IADD3 R4, PT, PT, R14, RZ, RZ ;  /* 0x000000ff0e049210 */ /* 0x000fe40007ffe0ff */
[----:B------:R-:W-:-:S03]  /*03b0*/  ISETP.NE.AND P1, PT, R20, RZ, PT ;  /* 0x000000ff1400720c */ /* 0x000fc60003f25270 */
[----:B------:R-:W-:-:S03]  /*03c0*/  VIADD R14, R4, 0x1 ;  /* 0x00000001040e7836 */ /* 0x000fc60000000000 */
[----:B------:R-:W-:Y:S01]  /*03d0*/  @!P0 IMAD.MOV R14, RZ, RZ, R4 ;  /* 0x000000ffff0e8224 */ /* 0x000fe200078e0204 */
[----:B------:R-:W-:-:S03]  /*03e0*/  ISETP.NE.AND P0, PT, R21, RZ, PT ;  /* 0x000000ff1500720c */ /* 0x000fc60003f05270 */
[----:B------:R-:W-:-:S03]  /*03f0*/  VIADD R4, R14, 0x1 ;  /* 0x000000010e047836 */ /* 0x000fc60000000000 */
[----:B------:R-:W-:Y:S01]  /*0400*/  @!P1 IMAD.MOV R4, RZ, RZ, R14 ;  /* 0x000000ffff049224 */ /* 0x000fe200078e020e */
[----:B------:R-:W-:-:S04]  /*0410*/  ISETP.NE.AND P1, PT, R13, RZ, PT ;  /* 0x000000ff0d00720c */ /* 0x000fc80003f25270 */
[----:B------:R-:W-:Y:S02]  /*0420*/  IADD3 R13, PT, PT, R4, 0x1, RZ ;  /* 0x00000001040d7810 */ /* 0x000fe40007ffe0ff */
[----:B------:R-:W-:Y:S01]  /*0430*/  @!P0 IMAD.MOV R13, RZ, RZ, R4 ;  /* 0x000000ffff0d8224 */ /* 0x000fe200078e0204 */
[----:B------:R-:W-:-:S03]  /*0440*/  ISETP.NE.AND P0, PT, R12, RZ, PT ;  /* 0x000000ff0c00720c */ /* 0x000fc60003f05270 */
[----:B------:R-:W-:-:S03]  /*0450*/  VIADD R4, R13, 0x1 ;  /* 0x000000010d047836 */ /* 0x000fc60000000000 */
[----:B------:R-:W-:Y:S01]  /*0460*/  @!P1 IMAD.MOV R4, RZ, RZ, R13 ;  /* 0x000000ffff049224 */ /* 0x000fe200078e020d */
[----:B------:R-:W-:-:S03]  /*0470*/  ISETP.NE.AND P1, PT, R11, RZ, PT ;  /* 0x000000ff0b00720c */ /* 0x000fc60003f25270 */
[----:B------:R-:W-:-:S03]  /*0480*/  VIADD R11, R4, 0x1 ;  /* 0x00000001040b7836 */ /* 0x000fc60000000000 */
[----:B------:R-:W-:Y:S02]  /*0490*/  @!P0 IADD3 R11, PT, PT, R4, RZ, RZ ;  /* 0x000000ff040b8210 */ /* 0x000fe40007ffe0ff */
[----:B------:R-:W-:-:S03]  /*04a0*/  ISETP.NE.AND P0, PT, R10, RZ, PT ;  /* 0x000000ff0a00720c */ /* 0x000fc60003f05270 */
[----:B------:R-:W-:Y:S02]  /*04b0*/  VIADD R4, R11, 0x1 ;  /* 0x000000010b047836 */ /* 0x000fe40000000000 */
[----:B------:R-:W-:Y:S01]  /*04c0*/  @!P1 IMAD.MOV R4, RZ, RZ, R11 ;  /* 0x000000ffff049224 */ /* 0x000fe200078e020b */
[----:B------:R-:W-:-:S03]  /*04d0*/  ISETP.NE.AND P1, PT, R9, RZ, PT ;  /* 0x000000ff0900720c */ /* 0x000fc60003f25270 */
        /* <DEDUP_REMOVED lines=8> */
[----:B------:R-:W-:-:S04]  /*0560*/  IADD3 R2, P0, PT, R2, 0x10, RZ ;  /* 0x0000001002027810 */ /* 0x000fc80007f1e0ff */
[----:B------:R-:W-:Y:S01]  /*0570*/  IADD3 R4, PT, PT, R7, 0x1, RZ ;  /* 0x0000000107047810 */ /* 0x000fe20007ffe0ff */
[----:B------:R-:W-:Y:S02]  /*0580*/  IMAD.X R3, RZ, RZ, R3, P0 ;  /* 0x000000ffff037224 */ /* 0x000fe400000e0603 */
[----:B------:R-:W-:Y:S01]  /*0590*/  @!P1 IMAD.MOV R4, RZ, RZ, R7 ;  /* 0x000000ffff049224 */ /* 0x000fe200078e0207 */
[----:B------:R-:W-:Y:S06]  /*05a0*/  BRA.U UP1, `(.L_x_6) ;  /* 0xfffffff901ec7547 */ /* 0x000fec000b83ffff */
.L_x_5:
[----:B------:R-:W-:Y:S05]  /*05b0*/  BRA.U !UP0, `(.L_x_4) ;  /* 0x0000000508407547 */ /* 0x000fea000b800000 */
[----:B------:R-:W-:Y:S02]  /*05c0*/  UISETP.GE.U32.AND UP0, UPT, UR6, 0x8, UPT ;  /* 0x000000080600788c */ /* 0x000fe4000bf06070 */
[----:B------:R-:W-:-:S04]  /*05d0*/  ULOP3.LUT UR7, UR5, 0x7, URZ, 0xc0, !UPT ;  /* 0x0000000705077892 */ /* 0x000fc8000f8ec0ff */
[----:B------:R-:W-:-:S03]  /*05e0*/  UISETP.NE.AND UP1, UPT, UR7, URZ, UPT ;  /* 0x000000ff0700728c */ /* 0x000fc6000bf25270 */
[----:B------:R-:W-:Y:S08]  /*05f0*/  BRA.U !UP0, `(.L_x_7) ;  /* 0x0000000108907547 */ /* 0x000ff0000b800000 */
[----:B------:R-:W0:Y:S02]  /*0600*/  LDC.64 R2, c[0x0][0x380] ;  /* 0x0000e000ff027b82 */ /* 0x000e240000000a00 */
[----:B0-----:R-:W-:-:S04]  /*0610*/  IADD3 R2, P0, P1, R2, UR4, R5 ;  /* 0x0000000402027c10 */ /* 0x001fc8000f91e005 */
[----:B------:R-:W-:-:S05]  /*0620*/  IADD3.X R3, PT, PT, RZ, R3, R6, P0, P1 ;  /* 0x00000003ff037210 */ /* 0x000fca00007e2406 */
[----:B------:R-:W2:Y:S04]  /*0630*/  LDG.E.U8 R14, desc[UR8][R2.64] ;  /* 0x00000008020e7981 */ /* 0x000ea8000c1e1100 */
[----:B------:R-:W3:Y:S04]  /*0640*/  LDG.E.U8 R7, desc[UR8][R2.64+0x1] ;  /* 0x0000010802077981 */ /* 0x000ee8000c1e1100 */
[----:B------:R-:W4:Y:S04]  /*0650*/  LDG.E.U8 R8, desc[UR8][R2.64+0x2] ;  /* 0x0000020802087981 */ /* 0x000f28000c1e1100 */
[----:B------:R-:W5:Y:S04]  /*0660*/  LDG.E.U8 R9, desc[UR8][R2.64+0x3] ;  /* 0x0000030802097981 */ /* 0x000f68000c1e1100 */
[----:B------:R-:W5:Y:S04]  /*0670*/  LDG.E.U8 R10, desc[UR8][R2.64+0x4] ;  /* 0x00000408020a7981 */ /* 0x000f68000c1e1100 */
[----:B------:R-:W5:Y:S04]  /*0680*/  LDG.E.U8 R11, desc[UR8][R2.64+0x5] ;  /* 0x00000508020b7981 */ /* 0x000f68000c1e1100 */
[----:B------:R-:W5:Y:S04]  /*0690*/  LDG.E.U8 R12, desc[UR8][R2.64+0x6] ;  /* 0x00000608020c7981 */ /* 0x000f68000c1e1100 */
[----:B------:R0:W5:Y:S01]  /*06a0*/  LDG.E.U8 R13, desc[UR8][R2.64+0x7] ;  /* 0x00000708020d7981 */ /* 0x000162000c1e1100 */
[----:B------:R-:W-:Y:S01]  /*06b0*/  UIADD3 UR4, UPT, UPT, UR4, 0x8, URZ ;  /* 0x0000000804047890 */ /* 0x000fe2000fffe0ff */
[----:B--2---:R-:W-:-:S02]  /*06c0*/  ISETP.NE.AND P1, PT, R14, RZ, PT ;  /* 0x000000ff0e00720c */ /* 0x004fc40003f25270 */
        /* <DEDUP_REMOVED lines=8> */
[----:B------:R-:W-:Y:S02]  /*0750*/  @!P1 IADD3 R7, PT, PT, R4, RZ, RZ ;  /* 0x000000ff04079210 */ /* 0x000fe40007ffe0ff */
[----:B------:R-:W-:-:S03]  /*0760*/  ISETP.NE.AND P1, PT, R10, RZ, PT ;  /* 0x000000ff0a00720c */ /* 0x000fc60003f25270 */
[----:B0-----:R-:W-:Y:S02]  /*0770*/  VIADD R2, R7, 0x1 ;  /* 0x0000000107027836 */ /* 0x001fe40000000000 */
[----:B------:R-:W-:Y:S01]  /*0780*/  @!P0 IMAD.MOV R2, RZ, RZ, R7 ;  /* 0x000000ffff028224 */ /* 0x000fe200078e0207 */
[----:B------:R-:W-:-:S03]  /*0790*/  ISETP.NE.AND P0, PT, R11, RZ, PT ;  /* 0x000000ff0b00720c */ /* 0x000fc60003f05270 */
[----:B------:R-:W-:-:S04]  /*07a0*/  VIADD R3, R2, 0x1 ;  /* 0x0000000102037836 */ /* 0x000fc80000000000 */
[----:B------:R-:W-:Y:S02]  /*07b0*/  @!P1 IADD3 R3, PT, PT, R2, RZ, RZ ;  /* 0x000000ff02039210 */ /* 0x000fe40007ffe0ff */
[----:B------:R-:W-:-:S03]  /*07c0*/  ISETP.NE.AND P1, PT, R12, RZ, PT ;  /* 0x000000ff0c00720c */ /* 0x000fc60003f25270 */
[----:B------:R-:W-:Y:S02]  /*07d0*/  VIADD R2, R3, 0x1 ;  /* 0x0000000103027836 */ /* 0x000fe40000000000 */
[----:B------:R-:W-:Y:S01]  /*07e0*/  @!P0 IMAD.MOV R2, RZ, RZ, R3 ;  /* 0x000000ffff028224 */ /* 0x000fe200078e0203 */
[----:B------:R-:W-:-:S03]  /*07f0*/  ISETP.NE.AND P0, PT, R13, RZ, PT ;  /* 0x000000ff0d00720c */ /* 0x000fc60003f05270 */
[----:B------:R-:W-:-:S04]  /*0800*/  VIADD R3, R2, 0x1 ;  /* 0x0000000102037836 */ /* 0x000fc80000000000 */
[----:B------:R-:W-:-:S05]  /*0810*/  @!P1 IADD3 R3, PT, PT, R2, RZ, RZ ;  /* 0x000000ff02039210 */ /* 0x000fca0007ffe0ff */
[----:B------:R-:W-:Y:S02]  /*0820*/  VIADD R4, R3, 0x1 ;  /* 0x0000000103047836 */ /* 0x000fe40000000000 */
[----:B------:R-:W-:-:S07]  /*0830*/  @!P0 IMAD.MOV R4, RZ, RZ, R3 ;  /* 0x000000ffff048224 */ /* 0x000fce00078e0203 */
.L_x_7:
        /* <DEDUP_REMOVED lines=11> */
[----:B------:R-:W5:Y:S01]  /*08f0*/  LDG.E.U8 R9, desc[UR8][R2.64+0x3] ;  /* 0x0000030802097981 */ /* 0x000f62000c1e1100 */
        /* <DEDUP_REMOVED lines=10> */
[----:B------:R-:W-:-:S05]  /*09a0*/  @!P1 IADD3 R7, PT, PT, R4, RZ, RZ ;  /* 0x000000ff04079210 */ /* 0x000fca0007ffe0ff */
[----:B------:R-:W-:Y:S02]  /*09b0*/  VIADD R4, R7, 0x1 ;  /* 0x0000000107047836 */ /* 0x000fe40000000000 */
[----:B------:R-:W-:-:S07]  /*09c0*/  @!P0 IMAD.MOV R4, RZ, RZ, R7 ;  /* 0x000000ffff048224 */ /* 0x000fce00078e0207 */
.L_x_8:
[----:B------:R-:W-:Y:S05]  /*09d0*/  BRA.U !UP1, `(.L_x_4) ;  /* 0x0000000109387547 */ /* 0x000fea000b800000 */
[----:B------:R-:W0:Y:S01]  /*09e0*/  LDC.64 R2, c[0x0][0x380] ;  /* 0x0000e000ff027b82 */ /* 0x000e220000000a00 */
[----:B------:R-:W-:Y:S01]  /*09f0*/  UIADD3 UR5, UPT, UPT, -UR5, URZ, URZ ;  /* 0x000000ff05057290 */ /* 0x000fe2000fffe1ff */
[----:B0-----:R-:W-:-:S04]  /*0a00*/  IADD3 R2, P0, P1, R5, UR4, R2 ;  /* 0x0000000405027c10 */ /* 0x001fc8000f91e002 */
[----:B------:R-:W-:-:S09]  /*0a10*/  IADD3.X R3, PT, PT, R6, R3, RZ, P0, P1 ;  /* 0x0000000306037210 */ /* 0x000fd200007e24ff */
.L_x_9:
[----:B------:R0:W2:Y:S01]  /*0a20*/  LDG.E.U8 R5, desc[UR8][R2.64] ;  /* 0x0000000802057981 */ /* 0x0000a2000c1e1100 */
[----:B------:R-:W-:-:S04]  /*0a30*/  UIADD3 UR5, UPT, UPT, UR5, 0x1, URZ ;  /* 0x0000000105057890 */ /* 0x000fc8000fffe0ff */
[----:B------:R-:W-:Y:S01]  /*0a40*/  UISETP.NE.AND UP0, UPT, UR5, URZ, UPT ;  /* 0x000000ff0500728c */ /* 0x000fe2000bf05270 */
[----:B0-----:R-:W-:-:S05]  /*0a50*/  IADD3 R2, P1, PT, R2, 0x1, RZ ;  /* 0x0000000102027810 */ /* 0x001fca0007f3e0ff */
[----:B------:R-:W-:Y:S01]  /*0a60*/  IMAD.X R3, RZ, RZ, R3, P1 ;  /* 0x000000ffff037224 */ /* 0x000fe200008e0603 */
[----:B--2---:R-:W-:Y:S01]  /*0a70*/  ISETP.NE.AND P0, PT, R5, RZ, PT ;  /* 0x000000ff0500720c */ /* 0x004fe20003f05270 */
[----:B------:R-:W-:-:S12]  /*0a80*/  VIADD R5, R4, 0x1 ;  /* 0x0000000104057836 */ /* 0x000fd80000000000 */
[----:B------:R-:W-:-:S05]  /*0a90*/  @!P0 IADD3 R5, PT, PT, R4, RZ, RZ ;  /* 0x000000ff04058210 */ /* 0x000fca0007ffe0ff */
[----:B------:R-:W-:Y:S01]  /*0aa0*/  IMAD.MOV.U32 R4, RZ, RZ, R5 ;  /* 0x000000ffff047224 */ /* 0x000fe200078e0005 */
[----:B------:R-:W-:Y:S06]  /*0ab0*/  BRA.U UP0, `(.L_x_9) ;  /* 0xfffffffd00d87547 */ /* 0x000fec000b83ffff */
.L_x_4:
[----:B------:R-:W1:Y:S02]  /*0ac0*/  LDC.64 R2, c[0x0][0x388] ;  /* 0x0000e200ff027b82 */ /* 0x000e640000000a00 */
[----:B-1----:R-:W-:-:S05]  /*0ad0*/  IMAD.WIDE.U32 R2, R0, 0x4, R2 ;  /* 0x0000000400027825 */ /* 0x002fca00078e0002 */
[----:B------:R-:W-:Y:S01]  /*0ae0*/  STG.E desc[UR8][R2.64], R4 ;  /* 0x0000000402007986 */ /* 0x000fe2000c101908 */
[----:B------:R-:W-:Y:S05]  /*0af0*/  EXIT ;  /* 0x000000000000794d */ /* 0x000fea0003800000 */
.L_x_10:
        /* <DEDUP_REMOVED lines=16> */
.L_x_12:


//--------------------- .nv.shared.reserved.0     --------------------------
	.section	.nv.shared.reserved.0,"aw",@nobits
	.weak		__nv_reservedSMEM_offset_0_alias
	.size		__nv_reservedSMEM_offset_0_alias, 0, 64
	.other		__nv_reservedSMEM_offset_0_alias,@"STO_CUDA_RESERVED_SHARED STV_DEFAULT"
__nv_reservedSMEM_offset_0_alias:
	.zero		0
	.zero		64


//--------------------- .nv.constant0.countVectorsIndeces --------------------------
	.section	.nv.constant0.countVectorsIndeces,"a",@progbits
	.sectionflags	@""
	.align	4
.nv.constant0.countVectorsIndeces:
	.zero		920


//--------------------- .nv.constant0.countVectors --------------------------
	.section	.nv.constant0.countVectors,"a",@progbits
	.sectionflags	@""
	.align	4
.nv.constant0.countVectors:
	.zero		912


//--------------------- SYMBOLS --------------------------

	.type		.nv.reservedSmem.offset0,@object
	.size		.nv.reservedSmem.offset0,0x4
